//
// Generated by NVIDIA NVVM Compiler
//
// Compiler Build ID: CL-36424714
// Cuda compilation tools, release 13.0, V13.0.88
// Based on NVVM 20.0.0
//

.version 9.0
.target sm_100
.address_size 64

	// .globl	GpuConv1DOnDevice
.extern .shared .align 16 .b8 yj[];

.visible .entry GpuConv1DOnDevice(
	.param .u64 GpuConv1DOnDevice_param_0,
	.param .u64 GpuConv1DOnDevice_param_1,
	.param .u64 .ptr .align 1 GpuConv1DOnDevice_param_2,
	.param .u64 .ptr .align 1 GpuConv1DOnDevice_param_3
)
{
	.reg .pred 	%p<10>;
	.reg .b32 	%r<22>;
	.reg .b32 	%f<93>;
	.reg .b64 	%rd<49>;

	ld.param.u64 	%rd18, [GpuConv1DOnDevice_param_0];
	ld.param.u64 	%rd19, [GpuConv1DOnDevice_param_1];
	ld.param.u64 	%rd21, [GpuConv1DOnDevice_param_3];
	cvta.to.global.u64 	%rd1, %rd21;
	mov.u32 	%r4, %ctaid.x;
	mov.u32 	%r1, %ntid.x;
	mov.u32 	%r5, %tid.x;
	mad.lo.s32 	%r6, %r4, %r1, %r5;
	cvt.u64.u32 	%rd2, %r6;
	setp.le.s64 	%p1, %rd18, %rd2;
	@%p1 bra 	$L__BB0_2;
	ld.global.u64 	%rd22, [%rd1];
	cvta.to.global.u64 	%rd23, %rd22;
	mad.lo.s64 	%rd24, %rd2, 12, %rd23;
	ld.global.f32 	%f74, [%rd24];
	ld.global.f32 	%f75, [%rd24+4];
	ld.global.f32 	%f76, [%rd24+8];
	ld.global.u64 	%rd25, [%rd1+24];
	cvta.to.global.u64 	%rd26, %rd25;
	shl.b64 	%rd27, %rd2, 2;
	add.s64 	%rd28, %rd26, %rd27;
	ld.global.f32 	%f77, [%rd28];
$L__BB0_2:
	setp.lt.s64 	%p2, %rd19, 1;
	mov.f32 	%f87, 0f00000000;
	mov.f32 	%f88, %f87;
	mov.f32 	%f89, %f87;
	@%p2 bra 	$L__BB0_15;
	cvt.u64.u32 	%rd3, %r1;
	add.s64 	%rd4, %rd19, -1;
	and.b64  	%rd29, %rd4, -4294967296;
	setp.ne.s64 	%p3, %rd29, 0;
	@%p3 bra 	$L__BB0_5;
	cvt.u32.u64 	%r7, %rd3;
	cvt.u32.u64 	%r8, %rd4;
	div.u32 	%r9, %r8, %r7;
	cvt.u64.u32 	%rd44, %r9;
	bra.uni 	$L__BB0_6;
$L__BB0_5:
	div.u64 	%rd44, %rd4, %rd3;
$L__BB0_6:
	mov.b64 	%rd46, 0;
	mov.f32 	%f87, 0f00000000;
	cvt.u64.u32 	%rd31, %r5;
	shl.b32 	%r12, %r5, 4;
	mov.u32 	%r13, yj;
	add.s32 	%r14, %r13, %r12;
	mov.f32 	%f88, %f87;
	mov.f32 	%f89, %f87;
	mov.u64 	%rd45, %rd19;
	mov.u64 	%rd47, %rd46;
$L__BB0_7:
	mad.lo.s64 	%rd11, %rd47, %rd3, %rd31;
	setp.ge.s64 	%p4, %rd11, %rd19;
	@%p4 bra 	$L__BB0_9;
	ld.global.u64 	%rd32, [%rd1+8];
	cvta.to.global.u64 	%rd33, %rd32;
	mad.lo.s64 	%rd34, %rd11, 12, %rd33;
	ld.global.f32 	%f33, [%rd34];
	ld.global.f32 	%f34, [%rd34+4];
	ld.global.f32 	%f35, [%rd34+8];
	ld.global.u64 	%rd35, [%rd1+16];
	cvta.to.global.u64 	%rd36, %rd35;
	shl.b64 	%rd37, %rd11, 2;
	add.s64 	%rd38, %rd36, %rd37;
	ld.global.f32 	%f36, [%rd38];
	st.shared.v4.f32 	[%r14], {%f33, %f34, %f35, %f36};
$L__BB0_9:
	setp.le.s64 	%p5, %rd18, %rd2;
	bar.sync 	0;
	@%p5 bra 	$L__BB0_14;
	setp.le.s64 	%p6, %rd19, %rd46;
	mov.f32 	%f84, 0f00000000;
	mov.f32 	%f85, %f84;
	mov.f32 	%f86, %f84;
	@%p6 bra 	$L__BB0_13;
	min.s64 	%rd39, %rd45, %rd3;
	max.s64 	%rd48, %rd39, 1;
	mov.f32 	%f84, 0f00000000;
	mov.u32 	%r21, %r13;
$L__BB0_12:
	ld.shared.f32 	%f39, [%r21];
	sub.f32 	%f40, %f74, %f39;
	ld.shared.v2.f32 	{%f41, %f42}, [%r21];
	mov.b32 	%r16, %f42;
	mov.b64 	%rd40, {%r17, %r16};
	sub.f32 	%f43, %f75, %f42;
	ld.shared.f32 	%f44, [%r21+8];
	sub.f32 	%f45, %f76, %f44;
	ld.shared.v2.f32 	{%f46, %f47}, [%r21+8];
	mul.f32 	%f48, %f77, %f47;
	mul.f32 	%f49, %f48, %f40;
	mul.f32 	%f50, %f48, %f43;
	mul.f32 	%f51, %f48, %f45;
	mul.f32 	%f52, %f49, 0fC0000000;
	mul.f32 	%f53, %f50, 0fC0000000;
	mul.f32 	%f54, %f51, 0fC0000000;
	sub.f32 	%f55, %f74, %f41;
	{ .reg .b32 tmp; mov.b64 {tmp, %r18}, %rd40; }
	mov.b32 	%f56, %r18;
	sub.f32 	%f57, %f75, %f56;
	sub.f32 	%f58, %f76, %f46;
	fma.rn.f32 	%f59, %f55, %f55, 0f00000000;
	fma.rn.f32 	%f60, %f57, %f57, %f59;
	fma.rn.f32 	%f61, %f58, %f58, %f60;
	fma.rn.f32 	%f62, %f61, 0fBBBB989D, 0f3F000000;
	cvt.sat.f32.f32 	%f63, %f62;
	mov.f32 	%f64, 0f4B400001;
	mov.f32 	%f65, 0f437C0000;
	fma.rm.f32 	%f66, %f63, %f65, %f64;
	add.f32 	%f67, %f66, 0fCB40007F;
	neg.f32 	%f68, %f67;
	fma.rn.f32 	%f69, %f61, 0fBFB8AA3B, %f68;
	fma.rn.f32 	%f70, %f61, 0fB2A57060, %f69;
	mov.b32 	%r19, %f66;
	shl.b32 	%r20, %r19, 23;
	mov.b32 	%f71, %r20;
	ex2.approx.ftz.f32 	%f72, %f70;
	mul.f32 	%f73, %f72, %f71;
	fma.rn.f32 	%f84, %f73, %f52, %f84;
	fma.rn.f32 	%f85, %f73, %f53, %f85;
	fma.rn.f32 	%f86, %f73, %f54, %f86;
	add.s32 	%r21, %r21, 16;
	add.s64 	%rd48, %rd48, -1;
	setp.ne.s64 	%p7, %rd48, 0;
	@%p7 bra 	$L__BB0_12;
$L__BB0_13:
	add.f32 	%f87, %f84, %f87;
	add.f32 	%f88, %f85, %f88;
	add.f32 	%f89, %f86, %f89;
$L__BB0_14:
	bar.sync 	0;
	add.s64 	%rd46, %rd46, %rd3;
	add.s64 	%rd16, %rd47, 1;
	sub.s64 	%rd45, %rd45, %rd3;
	setp.ne.s64 	%p8, %rd47, %rd44;
	mov.u64 	%rd47, %rd16;
	@%p8 bra 	$L__BB0_7;
$L__BB0_15:
	setp.le.s64 	%p9, %rd18, %rd2;
	@%p9 bra 	$L__BB0_17;
	ld.param.u64 	%rd43, [GpuConv1DOnDevice_param_2];
	cvta.to.global.u64 	%rd41, %rd43;
	mad.lo.s64 	%rd42, %rd2, 12, %rd41;
	st.global.f32 	[%rd42], %f87;
	st.global.f32 	[%rd42+4], %f88;
	st.global.f32 	[%rd42+8], %f89;
$L__BB0_17:
	ret;

}


// ===== COMPILED SASS (sm_100) =====

	.target	sm_100

	.elftype	@"ET_EXEC"


//--------------------- .note.nv.tkinfo           --------------------------
	.section	.note.nv.tkinfo,"",@"SHT_NOTE"
	.sectionflags	@"SHF_NOTE_NV_TKINFO"
	.tkinfo
        /*0018*/ 	.word	0x00000002
        /*0030*/ 	.string	""
        /*0030*/ 	.string	"ptxas"
        /*0030*/ 	.string	"Cuda compilation tools, release 13.0, V13.0.88"
        /*0030*/ 	.string	"Build cuda_13.0.r13.0/compiler.36424714_0"
        /*0030*/ 	.string	"-arch sm_100 -m 64 "



//--------------------- .note.nv.cuinfo           --------------------------
	.section	.note.nv.cuinfo,"",@"SHT_NOTE"
	.sectionflags	@"SHF_NOTE_NV_CUINFO"
        /*0018*/ 	.short	0x0002
        /*001a*/ 	.short	0x0064
        /*001c*/ 	.short	0x0082
	.zero		2


//--------------------- .nv.info                  --------------------------
	.section	.nv.info,"",@"SHT_CUDA_INFO"
	.align	4


	//----- nvinfo : EIATTR_REGCOUNT
	.align		4
        /*0000*/ 	.byte	0x04, 0x2f
        /*0002*/ 	.short	(.L_1 - .L_0)
	.align		4
.L_0:
        /*0004*/ 	.word	index@(GpuConv1DOnDevice)
        /*0008*/ 	.word	0x00000020


	//----- nvinfo : EIATTR_FRAME_SIZE
	.align		4
.L_1:
        /*000c*/ 	.byte	0x04, 0x11
        /*000e*/ 	.short	(.L_3 - .L_2)
	.align		4
.L_2:
        /*0010*/ 	.word	index@($__internal_0_$__cuda_sm20_div_u64)
        /*0014*/ 	.word	0x00000000


	//----- nvinfo : EIATTR_FRAME_SIZE
	.align		4
.L_3:
        /*0018*/ 	.byte	0x04, 0x11
        /*001a*/ 	.short	(.L_5 - .L_4)
	.align		4
.L_4:
        /*001c*/ 	.word	index@(GpuConv1DOnDevice)
        /*0020*/ 	.word	0x00000000


	//----- nvinfo : EIATTR_MIN_STACK_SIZE
	.align		4
.L_5:
        /*0024*/ 	.byte	0x04, 0x12
        /*0026*/ 	.short	(.L_7 - .L_6)
	.align		4
.L_6:
        /*0028*/ 	.word	index@(GpuConv1DOnDevice)
        /*002c*/ 	.word	0x00000000
.L_7:


//--------------------- .nv.compat                --------------------------
	.section	.nv.compat,"",@"SHT_CUDA_COMPAT_INFO"
	.align	4
        /*0000*/ 	.byte	0x02, 0x09, 0x00, 0x00, 0x02, 0x02, 0x01, 0x00, 0x02, 0x05, 0x05, 0x00, 0x03, 0x07, 0x01, 0x01
        /*0010*/ 	.byte	0x02, 0x03, 0x00, 0x00, 0x02, 0x06, 0x01, 0x00, 0x04, 0x0b, 0x08, 0x00, 0x09, 0x00, 0x00, 0x00
        /*0020*/ 	.byte	0x00, 0x00, 0x00, 0x00


//--------------------- .nv.info.GpuConv1DOnDevice --------------------------
	.section	.nv.info.GpuConv1DOnDevice,"",@"SHT_CUDA_INFO"
	.sectionflags	@""
	.align	4


	//----- nvinfo : EIATTR_CUDA_API_VERSION
	.align		4
        /*0000*/ 	.byte	0x04, 0x37
        /*0002*/ 	.short	(.L_9 - .L_8)
.L_8:
        /*0004*/ 	.word	0x00000082


	//----- nvinfo : EIATTR_KPARAM_INFO
	.align		4
.L_9:
        /*0008*/ 	.byte	0x04, 0x17
        /*000a*/ 	.short	(.L_11 - .L_10)
.L_10:
        /*000c*/ 	.word	0x00000000
        /*0010*/ 	.short	0x0003
        /*0012*/ 	.short	0x0018
        /*0014*/ 	.byte	0x00, 0xf5, 0x21, 0x00


	//----- nvinfo : EIATTR_KPARAM_INFO
	.align		4
.L_11:
        /*0018*/ 	.byte	0x04, 0x17
        /*001a*/ 	.short	(.L_13 - .L_12)
.L_12:
        /*001c*/ 	.word	0x00000000
        /*0020*/ 	.short	0x0002
        /*0022*/ 	.short	0x0010
        /*0024*/ 	.byte	0x00, 0xf5, 0x21, 0x00


	//----- nvinfo : EIATTR_KPARAM_INFO
	.align		4
.L_13:
        /*0028*/ 	.byte	0x04, 0x17
        /*002a*/ 	.short	(.L_15 - .L_14)
.L_14:
        /*002c*/ 	.word	0x00000000
        /*0030*/ 	.short	0x0001
        /*0032*/ 	.short	0x0008
        /*0034*/ 	.byte	0x00, 0xf0, 0x21, 0x00


	//----- nvinfo : EIATTR_KPARAM_INFO
	.align		4
.L_15:
        /*0038*/ 	.byte	0x04, 0x17
        /*003a*/ 	.short	(.L_17 - .L_16)
.L_16:
        /*003c*/ 	.word	0x00000000
        /*0040*/ 	.short	0x0000
        /*0042*/ 	.short	0x0000
        /*0044*/ 	.byte	0x00, 0xf0, 0x21, 0x00


	//----- nvinfo : EIATTR_SPARSE_MMA_MASK
	.align		4
.L_17:
        /*0048*/ 	.byte	0x03, 0x50
        /*004a*/ 	.short	0x0000


	//----- nvinfo : EIATTR_MAXREG_COUNT
	.align		4
        /*004c*/ 	.byte	0x03, 0x1b
        /*004e*/ 	.short	0x00ff


	//----- nvinfo : EIATTR_NUM_BARRIERS
	.align		4
        /*0050*/ 	.byte	0x02, 0x4c
        /*0052*/ 	.byte	0x01
	.zero		1


	//----- nvinfo : EIATTR_MERCURY_ISA_VERSION
	.align		4
        /*0054*/ 	.byte	0x03, 0x5f
        /*0056*/ 	.short	0x0101


	//----- nvinfo : EIATTR_VRC_CTA_INIT_COUNT
	.align		4
        /*0058*/ 	.byte	0x02, 0x4a
	.zero		1
	.zero		1


	//----- nvinfo : EIATTR_EXIT_INSTR_OFFSETS
	.align		4
        /*005c*/ 	.byte	0x04, 0x1c
        /*005e*/ 	.short	(.L_19 - .L_18)


	//   ....[0]....
.L_18:
        /*0060*/ 	.word	0x00001530


	//   ....[1]....
        /*0064*/ 	.word	0x000015b0


	//----- nvinfo : EIATTR_CRS_STACK_SIZE
	.align		4
.L_19:
        /*0068*/ 	.byte	0x04, 0x1e
        /*006a*/ 	.short	(.L_21 - .L_20)
.L_20:
        /*006c*/ 	.word	0x00000000


	//----- nvinfo : EIATTR_CBANK_PARAM_SIZE
	.align		4
.L_21:
        /*0070*/ 	.byte	0x03, 0x19
        /*0072*/ 	.short	0x0020


	//----- nvinfo : EIATTR_PARAM_CBANK
	.align		4
        /*0074*/ 	.byte	0x04, 0x0a
        /*0076*/ 	.short	(.L_23 - .L_22)
	.align		4
.L_22:
        /*0078*/ 	.word	index@(.nv.constant0.GpuConv1DOnDevice)
        /*007c*/ 	.short	0x0380
        /*007e*/ 	.short	0x0020


	//----- nvinfo : EIATTR_SW_WAR
	.align		4
.L_23:
        /*0080*/ 	.byte	0x04, 0x36
        /*0082*/ 	.short	(.L_25 - .L_24)
.L_24:
        /*0084*/ 	.word	0x00000008
.L_25:


//--------------------- .nv.callgraph             --------------------------
	.section	.nv.callgraph,"",@"SHT_CUDA_CALLGRAPH"
	.align	4
	.sectionentsize	8
	.align		4
        /*0000*/ 	.word	0x00000000
	.align		4
        /*0004*/ 	.word	0xffffffff
	.align		4
        /*0008*/ 	.word	0x00000000
	.align		4
        /*000c*/ 	.word	0xfffffffe
	.align		4
        /*0010*/ 	.word	0x00000000
	.align		4
        /*0014*/ 	.word	0xfffffffd
	.align		4
        /*0018*/ 	.word	0x00000000
	.align		4
        /*001c*/ 	.word	0xfffffffc


//--------------------- .text.GpuConv1DOnDevice   --------------------------
	.section	.text.GpuConv1DOnDevice,"ax",@progbits
	.align	128
        .global         GpuConv1DOnDevice
        .type           GpuConv1DOnDevice,@function
        .size           GpuConv1DOnDevice,(.L_x_12 - GpuConv1DOnDevice)
        .other          GpuConv1DOnDevice,@"STO_CUDA_ENTRY STV_DEFAULT"
GpuConv1DOnDevice:
.text.GpuConv1DOnDevice:
[----:B------:R-:W-:Y:S01]  /*0000*/  LDC R1, c[0x0][0x37c] ;  /* 0x0000df00ff017b82 */ /* 0x000fe20000000800 */
[----:B------:R-:W0:Y:S01]  /*0010*/  S2R R0, SR_TID.X ;  /* 0x0000000000007919 */ /* 0x000e220000002100 */
[----:B------:R-:W0:Y:S01]  /*0020*/  LDCU UR10, c[0x0][0x360] ;  /* 0x00006c00ff0a77ac */ /* 0x000e220008000800 */
[----:B------:R-:W0:Y:S01]  /*0030*/  S2R R3, SR_CTAID.X ;  /* 0x0000000000037919 */ /* 0x000e220000002500 */
[----:B------:R-:W1:Y:S01]  /*0040*/  LDCU.64 UR4, c[0x0][0x380] ;  /* 0x00007000ff0477ac */ /* 0x000e620008000a00 */
[----:B------:R-:W2:Y:S01]  /*0050*/  LDCU.64 UR14, c[0x0][0x358] ;  /* 0x00006b00ff0e77ac */ /* 0x000ea20008000a00 */
[----:B------:R-:W3:Y:S01]  /*0060*/  LDCU.64 UR6, c[0x0][0x388] ;  /* 0x00007100ff0677ac */ /* 0x000ee20008000a00 */
[----:B0-----:R-:W-:-:S05]  /*0070*/  IMAD R14, R3, UR10, R0 ;  /* 0x0000000a030e7c24 */ /* 0x001fca000f8e0200 */
[----:B-1----:R-:W-:-:S04]  /*0080*/  ISETP.GE.U32.AND P0, PT, R14, UR4, PT ;  /* 0x000000040e007c0c */ /* 0x002fc8000bf06070 */
[----:B------:R-:W-:-:S13]  /*0090*/  ISETP.GE.AND.EX P0, PT, RZ, UR5, PT, P0 ;  /* 0x00000005ff007c0c */ /* 0x000fda000bf06300 */
[----:B------:R-:W2:Y:S02]  /*00a0*/  @!P0 LDC.64 R2, c[0x0][0x398] ;  /* 0x0000e600ff028b82 */ /* 0x000ea40000000a00 */
[----:B--2---:R-:W2:Y:S04]  /*00b0*/  @!P0 LDG.E.64 R4, desc[UR14][R2.64] ;  /* 0x0000000e02048981 */ /* 0x004ea8000c1e1b00 */
[----:B------:R-:W4:Y:S01]  /*00c0*/  @!P0 LDG.E.64 R8, desc[UR14][R2.64+0x18] ;  /* 0x0000180e02088981 */ /* 0x000f22000c1e1b00 */
[----:B------:R-:W-:Y:S01]  /*00d0*/  @!P0 MOV R11, RZ ;  /* 0x000000ff000b8202 */ /* 0x000fe20000000f00 */
[C---:B--2---:R-:W-:Y:S01]  /*00e0*/  @!P0 IMAD.WIDE.U32 R4, R14.reuse, 0xc, R4 ;  /* 0x0000000c0e048825 */ /* 0x044fe200078e0004 */
[----:B----4-:R-:W-:-:S04]  /*00f0*/  @!P0 LEA R10, P1, R14, R8, 0x2 ;  /* 0x000000080e0a8211 */ /* 0x010fc800078210ff */
[----:B------:R-:W-:Y:S02]  /*0100*/  @!P0 IADD3 R5, PT, PT, R5, R11, RZ ;  /* 0x0000000b05058210 */ /* 0x000fe40007ffe0ff */
[----:B------:R-:W-:Y:S02]  /*0110*/  @!P0 LEA.HI.X R11, R14, R9, RZ, 0x2, P1 ;  /* 0x000000090e0b8211 */ /* 0x000fe400008f14ff */
[----:B------:R-:W-:Y:S02]  /*0120*/  @!P0 MOV R8, R4 ;  /* 0x0000000400088202 */ /* 0x000fe40000000f00 */
[----:B------:R-:W-:-:S05]  /*0130*/  @!P0 MOV R9, R5 ;  /* 0x0000000500098202 */ /* 0x000fca0000000f00 */
[----:B------:R-:W5:Y:S04]  /*0140*/  @!P0 LDG.E R13, desc[UR14][R8.64] ;  /* 0x0000000e080d8981 */ /* 0x000f68000c1e1900 */
[----:B------:R-:W5:Y:S04]  /*0150*/  @!P0 LDG.E R12, desc[UR14][R8.64+0x4] ;  /* 0x0000040e080c8981 */ /* 0x000f68000c1e1900 */
[----:B------:R0:W5:Y:S02]  /*0160*/  @!P0 LDG.E R7, desc[UR14][R8.64+0x8] ;  /* 0x0000080e08078981 */ /* 0x000164000c1e1900 */
[----:B0-----:R-:W-:-:S02]  /*0170*/  @!P0 MOV R8, R10 ;  /* 0x0000000a00088202 */ /* 0x001fc40000000f00 */
[----:B------:R-:W-:-:S05]  /*0180*/  @!P0 MOV R9, R11 ;  /* 0x0000000b00098202 */ /* 0x000fca0000000f00 */
[----:B------:R0:W5:Y:S01]  /*0190*/  @!P0 LDG.E R6, desc[UR14][R8.64] ;  /* 0x0000000e08068981 */ /* 0x000162000c1e1900 */
[----:B---3--:R-:W-:Y:S01]  /*01a0*/  UISETP.GE.U32.AND UP0, UPT, UR6, 0x1, UPT ;  /* 0x000000010600788c */ /* 0x008fe2000bf06070 */
[----:B------:R-:W-:Y:S01]  /*01b0*/  HFMA2 R4, -RZ, RZ, 0, 0 ;  /* 0x00000000ff047431 */ /* 0x000fe200000001ff */
[----:B------:R-:W-:Y:S02]  /*01c0*/  CS2R R2, SRZ ;  /* 0x0000000000027805 */ /* 0x000fe4000001ff00 */
[----:B------:R-:W-:-:S09]  /*01d0*/  UISETP.GE.AND.EX UP0, UPT, UR7, URZ, UPT, UP0 ;  /* 0x000000ff0700728c */ /* 0x000fd2000bf06300 */
[----:B0-----:R-:W-:Y:S05]  /*01e0*/  BRA.U !UP0, `(.L_x_0) ;  /* 0x0000001108d07547 */ /* 0x001fea000b800000 */
[----:B------:R-:W-:-:S04]  /*01f0*/  UIADD3 UR6, UP0, UPT, UR6, -0x1, URZ ;  /* 0xffffffff06067890 */ /* 0x000fc8000ff1e0ff */
[----:B------:R-:W-:-:S04]  /*0200*/  UIADD3.X UR7, UPT, UPT, UR7, -0x1, URZ, UP0, !UPT ;  /* 0xffffffff07077890 */ /* 0x000fc800087fe4ff */
[----:B------:R-:W-:-:S09]  /*0210*/  UISETP.NE.U32.AND UP0, UPT, UR7, URZ, UPT ;  /* 0x000000ff0700728c */ /* 0x000fd2000bf05070 */
[----:B------:R-:W-:Y:S05]  /*0220*/  BRA.U UP0, `(.L_x_1) ;  /* 0x0000000100587547 */ /* 0x000fea000b800000 */
[----:B------:R-:W0:Y:S01]  /*0230*/  I2F.U32.RP R2, UR10 ;  /* 0x0000000a00027d06 */ /* 0x000e220008209000 */
[----:B------:R-:W-:Y:S01]  /*0240*/  UMOV UR4, URZ ;  /* 0x000000ff00047c82 */ /* 0x000fe20008000000 */
[----:B------:R-:W-:Y:S01]  /*0250*/  UISETP.NE.U32.AND UP2, UPT, UR10, URZ, UPT ;  /* 0x000000ff0a00728c */ /* 0x000fe2000bf45070 */
[----:B------:R-:W-:-:S05]  /*0260*/  HFMA2 R19, -RZ, RZ, 0, 0 ;  /* 0x00000000ff137431 */ /* 0x000fca00000001ff */
[----:B0-----:R-:W0:Y:S02]  /*0270*/  MUFU.RCP R2, R2 ;  /* 0x0000000200027308 */ /* 0x001e240000001000 */
[----:B0-----:R-:W-:-:S06]  /*0280*/  IADD3 R3, PT, PT, R2, 0xffffffe, RZ ;  /* 0x0ffffffe02037810 */ /* 0x001fcc0007ffe0ff */
[----:B------:R-:W0:Y:S02]  /*0290*/  F2I.FTZ.U32.TRUNC.NTZ R3, R3 ;  /* 0x0000000300037305 */ /* 0x000e24000021f000 */
[----:B0-----:R-:W-:-:S13]  /*02a0*/  R2UR UR5, R3 ;  /* 0x00000000030572ca */ /* 0x001fda00000e0000 */
[----:B------:R-:W-:-:S04]  /*02b0*/  UIADD3 UR7, UPT, UPT, URZ, -UR5, URZ ;  /* 0x80000005ff077290 */ /* 0x000fc8000fffe0ff */
[----:B------:R-:W-:-:S04]  /*02c0*/  UIMAD UR7, UR7, UR10, URZ ;  /* 0x0000000a070772a4 */ /* 0x000fc8000f8e02ff */
[----:B------:R-:W-:-:S04]  /*02d0*/  UIMAD.WIDE.U32 UR4, UR5, UR7, UR4 ;  /* 0x00000007050472a5 */ /* 0x000fc8000f8e0004 */
[----:B------:R-:W-:-:S04]  /*02e0*/  UIMAD.WIDE.U32 UR4, UR5, UR6, URZ ;  /* 0x00000006050472a5 */ /* 0x000fc8000f8e00ff */
[----:B------:R-:W-:-:S04]  /*02f0*/  UIADD3 UR4, UPT, UPT, -UR5, URZ, URZ ;  /* 0x000000ff05047290 */ /* 0x000fc8000fffe1ff */
[----:B------:R-:W-:-:S04]  /*0300*/  UIMAD UR4, UR10, UR4, UR6 ;  /* 0x000000040a0472a4 */ /* 0x000fc8000f8e0206 */
[----:B------:R-:W-:-:S11]  /*0310*/  UISETP.GE.U32.AND UP0, UPT, UR4, UR10, UPT ;  /* 0x0000000a0400728c */ /* 0x000fd6000bf06070 */
[----:B------:R-:W-:Y:S02]  /*0320*/  @UP0 UIADD3 UR4, UPT, UPT, UR4, -UR10, URZ ;  /* 0x8000000a04040290 */ /* 0x000fe4000fffe0ff */
[----:B------:R-:W-:Y:S02]  /*0330*/  @UP0 UIADD3 UR5, UPT, UPT, UR5, 0x1, URZ ;  /* 0x0000000105050890 */ /* 0x000fe4000fffe0ff */
[----:B------:R-:W-:-:S11]  /*0340*/  UISETP.GE.U32.AND UP1, UPT, UR4, UR10, UPT ;  /* 0x0000000a0400728c */ /* 0x000fd6000bf26070 */
[----:B------:R-:W-:Y:S02]  /*0350*/  @UP1 UIADD3 UR5, UPT, UPT, UR5, 0x1, URZ ;  /* 0x0000000105051890 */ /* 0x000fe4000fffe0ff */
[----:B------:R-:W-:-:S06]  /*0360*/  @!UP2 ULOP3.LUT UR5, URZ, UR10, URZ, 0x33, !UPT ;  /* 0x0000000aff05a292 */ /* 0x000fcc000f8e33ff */
[----:B------:R-:W-:Y:S01]  /*0370*/  MOV R18, UR5 ;  /* 0x0000000500127c02 */ /* 0x000fe20008000f00 */
[----:B------:R-:W-:Y:S06]  /*0380*/  BRA `(.L_x_2) ;  /* 0x0000000000087947 */ /* 0x000fec0003800000 */
.L_x_1:
[----:B------:R-:W-:-:S07]  /*0390*/  MOV R2, 0x3b0 ;  /* 0x000003b000027802 */ /* 0x000fce0000000f00 */
[----:B-----5:R-:W-:Y:S05]  /*03a0*/  CALL.REL.NOINC `($__internal_0_$__cuda_sm20_div_u64) ;  /* 0x0000001000847944 */ /* 0x020fea0003c00000 */
.L_x_2:
[----:B------:R-:W0:Y:S01]  /*03b0*/  S2UR UR8, SR_CgaCtaId ;  /* 0x00000000000879c3 */ /* 0x000e220000008800 */
[----:B------:R-:W-:Y:S01]  /*03c0*/  UMOV UR4, 0x400 ;  /* 0x0000040000047882 */ /* 0x000fe20000000000 */
[----:B------:R-:W-:Y:S02]  /*03d0*/  CS2R R2, SRZ ;  /* 0x0000000000027805 */ /* 0x000fe4000001ff00 */
[----:B------:R-:W-:Y:S01]  /*03e0*/  MOV R4, RZ ;  /* 0x000000ff00047202 */ /* 0x000fe20000000f00 */
[----:B------:R-:W1:Y:S01]  /*03f0*/  LDCU.64 UR16, c[0x0][0x388] ;  /* 0x00007100ff1077ac */ /* 0x000e620008000a00 */
[----:B------:R-:W-:Y:S01]  /*0400*/  UMOV UR6, URZ ;  /* 0x000000ff00067c82 */ /* 0x000fe20008000000 */
[----:B------:R-:W-:Y:S01]  /*0410*/  UMOV UR7, URZ ;  /* 0x000000ff00077c82 */ /* 0x000fe20008000000 */
[----:B------:R-:W-:Y:S01]  /*0420*/  UMOV UR5, URZ ;  /* 0x000000ff00057c82 */ /* 0x000fe20008000000 */
[----:B0-----:R-:W-:-:S03]  /*0430*/  ULEA UR8, UR8, UR4, 0x18 ;  /* 0x0000000408087291 */ /* 0x001fc6000f8ec0ff */
[----:B------:R-:W-:-:S03]  /*0440*/  UMOV UR4, URZ ;  /* 0x000000ff00047c82 */ /* 0x000fc60008000000 */
[----:B-1----:R-:W-:-:S07]  /*0450*/  LEA R5, R0, UR8, 0x4 ;  /* 0x0000000800057c11 */ /* 0x002fce000f8e20ff */
.L_x_10:
[----:B------:R-:W0:Y:S01]  /*0460*/  LDCU.64 UR18, c[0x0][0x388] ;  /* 0x00007100ff1277ac */ /* 0x000e220008000a00 */
[----:B------:R-:W-:Y:S01]  /*0470*/  HFMA2 R9, -RZ, RZ, 0, 0 ;  /* 0x00000000ff097431 */ /* 0x000fe200000001ff */
[----:B------:R-:W-:Y:S02]  /*0480*/  MOV R11, UR4 ;  /* 0x00000004000b7c02 */ /* 0x000fe40008000f00 */
[----:B------:R-:W-:Y:S01]  /*0490*/  MOV R8, R0 ;  /* 0x0000000000087202 */ /* 0x000fe20000000f00 */
[----:B------:R-:W-:Y:S01]  /*04a0*/  UIMAD UR9, UR5, UR10, URZ ;  /* 0x0000000a050972a4 */ /* 0x000fe2000f8e02ff */
[----:B------:R-:W1:Y:S03]  /*04b0*/  LDCU.64 UR12, c[0x0][0x380] ;  /* 0x00007000ff0c77ac */ /* 0x000e660008000a00 */
[----:B------:R-:W-:-:S05]  /*04c0*/  IMAD.WIDE.U32 R8, R11, UR10, R8 ;  /* 0x0000000a0b087c25 */ /* 0x000fca000f8e0008 */
[----:B------:R-:W-:Y:S02]  /*04d0*/  IADD3 R9, PT, PT, R9, UR9, RZ ;  /* 0x0000000909097c10 */ /* 0x000fe4000fffe0ff */
[----:B0-----:R-:W-:-:S04]  /*04e0*/  ISETP.GE.U32.AND P0, PT, R8, UR18, PT ;  /* 0x0000001208007c0c */ /* 0x001fc8000bf06070 */
[----:B------:R-:W-:-:S13]  /*04f0*/  ISETP.GE.AND.EX P0, PT, R9, UR19, PT, P0 ;  /* 0x0000001309007c0c */ /* 0x000fda000bf06300 */
[----:B------:R-:W0:Y:S02]  /*0500*/  @!P0 LDC.64 R22, c[0x0][0x398] ;  /* 0x0000e600ff168b82 */ /* 0x000e240000000a00 */
[----:B0-----:R-:W2:Y:S04]  /*0510*/  @!P0 LDG.E.64 R10, desc[UR14][R22.64+0x8] ;  /* 0x0000080e160a8981 */ /* 0x001ea8000c1e1b00 */
[----:B------:R-:W3:Y:S01]  /*0520*/  @!P0 LDG.E.64 R16, desc[UR14][R22.64+0x10] ;  /* 0x0000100e16108981 */ /* 0x000ee2000c1e1b00 */
[----:B------:R-:W-:Y:S02]  /*0530*/  @!P0 IMAD R21, R9, 0xc, RZ ;  /* 0x0000000c09158824 */ /* 0x000fe400078e02ff */
[C---:B--2---:R-:W-:Y:S01]  /*0540*/  @!P0 IMAD.WIDE.U32 R10, R8.reuse, 0xc, R10 ;  /* 0x0000000c080a8825 */ /* 0x044fe200078e000a */
[----:B---3--:R-:W-:-:S04]  /*0550*/  @!P0 LEA R16, P1, R8, R16, 0x2 ;  /* 0x0000001008108211 */ /* 0x008fc800078210ff */
[----:B------:R-:W-:Y:S02]  /*0560*/  @!P0 IADD3 R21, PT, PT, R11, R21, RZ ;  /* 0x000000150b158210 */ /* 0x000fe40007ffe0ff */
[----:B------:R-:W-:Y:S02]  /*0570*/  @!P0 LEA.HI.X R17, R8, R17, R9, 0x2, P1 ;  /* 0x0000001108118211 */ /* 0x000fe400008f1409 */
[----:B------:R-:W-:-:S03]  /*0580*/  @!P0 MOV R20, R10 ;  /* 0x0000000a00148202 */ /* 0x000fc60000000f00 */
[----:B------:R-:W2:Y:S04]  /*0590*/  @!P0 LDG.E R11, desc[UR14][R16.64] ;  /* 0x0000000e100b8981 */ /* 0x000ea8000c1e1900 */
[----:B------:R-:W2:Y:S04]  /*05a0*/  @!P0 LDG.E R8, desc[UR14][R20.64] ;  /* 0x0000000e14088981 */ /* 0x000ea8000c1e1900 */
[----:B------:R-:W2:Y:S04]  /*05b0*/  @!P0 LDG.E R9, desc[UR14][R20.64+0x4] ;  /* 0x0000040e14098981 */ /* 0x000ea8000c1e1900 */
[----:B------:R-:W2:Y:S01]  /*05c0*/  @!P0 LDG.E R10, desc[UR14][R20.64+0x8] ;  /* 0x0000080e140a8981 */ /* 0x000ea2000c1e1900 */
[----:B------:R-:W-:Y:S01]  /*05d0*/  ISETP.NE.U32.AND P1, PT, R18, UR4, PT ;  /* 0x0000000412007c0c */ /* 0x000fe2000bf25070 */
[----:B------:R-:W-:Y:S01]  /*05e0*/  UIADD3 UR4, UP0, UPT, UR4, 0x1, URZ ;  /* 0x0000000104047890 */ /* 0x000fe2000ff1e0ff */
[----:B------:R-:W-:Y:S02]  /*05f0*/  BSSY.RECONVERGENT B0, `(.L_x_3) ;  /* 0x00000ed000007945 */ /* 0x000fe40003800200 */
[----:B------:R-:W-:Y:S01]  /*0600*/  ISETP.NE.AND.EX P1, PT, R19, UR5, PT, P1 ;  /* 0x0000000513007c0c */ /* 0x000fe2000bf25310 */
[----:B------:R-:W-:Y:S01]  /*0610*/  UIADD3.X UR5, UPT, UPT, URZ, UR5, URZ, UP0, !UPT ;  /* 0x00000005ff057290 */ /* 0x000fe200087fe4ff */
[----:B--2---:R0:W-:Y:S01]  /*0620*/  @!P0 STS.128 [R5], R8 ;  /* 0x0000000805008388 */ /* 0x0041e20000000c00 */
[----:B------:R-:W-:Y:S01]  /*0630*/  BAR.SYNC.DEFER_BLOCKING 0x0 ;  /* 0x0000000000007b1d */ /* 0x000fe20000010000 */
[----:B-1----:R-:W-:-:S04]  /*0640*/  ISETP.GE.U32.AND P0, PT, R14, UR12, PT ;  /* 0x0000000c0e007c0c */ /* 0x002fc8000bf06070 */
[----:B------:R-:W-:-:S13]  /*0650*/  ISETP.GE.AND.EX P0, PT, RZ, UR13, PT, P0 ;  /* 0x0000000dff007c0c */ /* 0x000fda000bf06300 */
[----:B0-----:R-:W-:Y:S05]  /*0660*/  @P0 BRA `(.L_x_4) ;  /* 0x0000000c00940947 */ /* 0x001fea0003800000 */
[----:B------:R-:W-:Y:S01]  /*0670*/  UISETP.GE.U32.AND UP0, UPT, UR6, UR18, UPT ;  /* 0x000000120600728c */ /* 0x000fe2000bf06070 */
[----:B------:R-:W-:Y:S02]  /*0680*/  CS2R R16, SRZ ;  /* 0x0000000000107805 */ /* 0x000fe4000001ff00 */
[----:B------:R-:W-:Y:S01]  /*0690*/  MOV R15, RZ ;  /* 0x000000ff000f7202 */ /* 0x000fe20000000f00 */
[----:B------:R-:W-:-:S09]  /*06a0*/  UISETP.GE.AND.EX UP0, UPT, UR7, UR19, UPT, UP0 ;  /* 0x000000130700728c */ /* 0x000fd2000bf06300 */
[----:B------:R-:W-:Y:S05]  /*06b0*/  BRA.U UP0, `(.L_x_5) ;  /* 0x0000000d00747547 */ /* 0x000fea000b800000 */
[----:B------:R-:W-:Y:S01]  /*06c0*/  UISETP.LT.U32.AND UP0, UPT, UR16, UR10, UPT ;  /* 0x0000000a1000728c */ /* 0x000fe2000bf01070 */
[----:B------:R-:W-:Y:S01]  /*06d0*/  HFMA2 R17, -RZ, RZ, 0, 0 ;  /* 0x00000000ff117431 */ /* 0x000fe200000001ff */
[----:B------:R-:W-:Y:S02]  /*06e0*/  UMOV UR9, UR8 ;  /* 0x0000000800097c82 */ /* 0x000fe40008000000 */
[----:B------:R-:W-:-:S04]  /*06f0*/  UISETP.LT.AND.EX UP0, UPT, UR17, URZ, UPT, UP0 ;  /* 0x000000ff1100728c */ /* 0x000fc8000bf01300 */
[----:B------:R-:W-:Y:S02]  /*0700*/  USEL UR11, UR16, UR10, UP0 ;  /* 0x0000000a100b7287 */ /* 0x000fe40008000000 */
[----:B------:R-:W-:Y:S02]  /*0710*/  USEL UR12, UR17, URZ, UP0 ;  /* 0x000000ff110c7287 */ /* 0x000fe40008000000 */
[----:B------:R-:W-:-:S04]  /*0720*/  UISETP.GT.U32.AND UP0, UPT, UR11, 0x1, UPT ;  /* 0x000000010b00788c */ /* 0x000fc8000bf04070 */
[----:B------:R-:W-:-:S04]  /*0730*/  UISETP.GT.AND.EX UP0, UPT, UR12, URZ, UPT, UP0 ;  /* 0x000000ff0c00728c */ /* 0x000fc8000bf04300 */
[----:B------:R-:W-:Y:S02]  /*0740*/  USEL UR11, UR11, 0x1, UP0 ;  /* 0x000000010b0b7887 */ /* 0x000fe40008000000 */
[----:B------:R-:W-:Y:S02]  /*0750*/  USEL UR12, UR12, URZ, UP0 ;  /* 0x000000ff0c0c7287 */ /* 0x000fe40008000000 */
[----:B------:R-:W-:-:S04]  /*0760*/  UISETP.GT.U32.AND UP0, UPT, UR11, URZ, UPT ;  /* 0x000000ff0b00728c */ /* 0x000fc8000bf04070 */
[----:B------:R-:W-:-:S09]  /*0770*/  UISETP.GT.AND.EX UP0, UPT, UR12, URZ, UPT, UP0 ;  /* 0x000000ff0c00728c */ /* 0x000fd2000bf04300 */
[----:B------:R-:W-:Y:S05]  /*0780*/  BRA.U !UP0, `(.L_x_6) ;  /* 0x0000000908bc7547 */ /* 0x000fea000b800000 */
[----:B------:R-:W-:Y:S02]  /*0790*/  UISETP.GT.U32.AND UP1, UPT, UR11, 0x3, UPT ;  /* 0x000000030b00788c */ /* 0x000fe4000bf24070 */
[----:B------:R-:W-:Y:S02]  /*07a0*/  UPLOP3.LUT UP0, UPT, UPT, UPT, UPT, 0x80, 0x8 ;  /* 0x000000000008789c */ /* 0x000fe40003f0f070 */
[----:B------:R-:W-:-:S09]  /*07b0*/  UISETP.GT.AND.EX UP1, UPT, UR12, URZ, UPT, UP1 ;  /* 0x000000ff0c00728c */ /* 0x000fd2000bf24310 */
[----:B------:R-:W-:Y:S05]  /*07c0*/  BRA.U !UP1, `(.L_x_7) ;  /* 0x0000000509b47547 */ /* 0x000fea000b800000 */
[----:B------:R-:W-:-:S11]  /*07d0*/  UPLOP3.LUT UP0, UPT, UPT, UPT, UPT, 0x40, 0x4 ;  /* 0x000000000004789c */ /* 0x000fd60003f0e870 */
.L_x_8:
[----:B------:R-:W0:Y:S01]  /*07e0*/  LDS.128 R8, [UR9] ;  /* 0x00000009ff087984 */ /* 0x000e220008000c00 */
[----:B------:R-:W-:Y:S01]  /*07f0*/  HFMA2 R21, -RZ, RZ, 0.96630859375, -0.0022525787353515625 ;  /* 0x3bbb989dff157431 */ /* 0x000fe200000001ff */
[----:B------:R-:W-:-:S04]  /*0800*/  UIADD3 UR11, UP1, UPT, UR11, -0x4, URZ ;  /* 0xfffffffc0b0b7890 */ /* 0x000fc8000ff3e0ff */
[----:B------:R-:W-:Y:S02]  /*0810*/  UIADD3.X UR12, UPT, UPT, UR12, -0x1, URZ, UP1, !UPT ;  /* 0xffffffff0c0c7890 */ /* 0x000fe40008ffe4ff */
[----:B------:R-:W-:-:S04]  /*0820*/  UISETP.GT.U32.AND UP1, UPT, UR11, 0x3, UPT ;  /* 0x000000030b00788c */ /* 0x000fc8000bf24070 */
[----:B------:R-:W-:Y:S01]  /*0830*/  UISETP.GT.AND.EX UP1, UPT, UR12, URZ, UPT, UP1 ;  /* 0x000000ff0c00728c */ /* 0x000fe2000bf24310 */
[----:B0----5:R-:W-:Y:S01]  /*0840*/  FADD R8, R13, -R8 ;  /* 0x800000080d087221 */ /* 0x021fe20000000000 */
[----:B------:R-:W-:Y:S01]  /*0850*/  FADD R9, R12, -R9 ;  /* 0x800000090c097221 */ /* 0x000fe20000000000 */
[----:B------:R-:W-:Y:S01]  /*0860*/  FADD R10, R7, -R10 ;  /* 0x8000000a070a7221 */ /* 0x000fe20000000000 */
[----:B------:R-:W-:Y:S01]  /*0870*/  FMUL R11, R6, R11 ;  /* 0x0000000b060b7220 */ /* 0x000fe20000400000 */
[----:B------:R-:W-:-:S03]  /*0880*/  FFMA R20, R8, R8, RZ ;  /* 0x0000000808147223 */ /* 0x000fc600000000ff */
[----:B------:R-:W-:Y:S01]  /*0890*/  FMUL R25, R8, R11 ;  /* 0x0000000b08197220 */ /* 0x000fe20000400000 */
[C---:B------:R-:W-:Y:S01]  /*08a0*/  FFMA R23, R9.reuse, R9, R20 ;  /* 0x0000000909177223 */ /* 0x040fe20000000014 */
[----:B------:R-:W-:Y:S01]  /*08b0*/  MOV R20, 0x437c0000 ;  /* 0x437c000000147802 */ /* 0x000fe20000000f00 */
[----:B------:R-:W-:Y:S02]  /*08c0*/  FMUL R24, R9, R11 ;  /* 0x0000000b09187220 */ /* 0x000fe40000400000 */
[----:B------:R-:W-:-:S04]  /*08d0*/  FFMA R26, R10, R10, R23 ;  /* 0x0000000a0a1a7223 */ /* 0x000fc80000000017 */
[----:B------:R-:W-:-:S04]  /*08e0*/  FFMA.SAT R23, R26, -R21, 0.5 ;  /* 0x3f0000001a177423 */ /* 0x000fc80000002815 */
[----:B------:R-:W-:-:S04]  /*08f0*/  FFMA.RM R22, R23, R20, 12582913 ;  /* 0x4b40000117167423 */ /* 0x000fc80000004014 */
[C---:B------:R-:W-:Y:S01]  /*0900*/  FADD R23, R22.reuse, -12583039 ;  /* 0xcb40007f16177421 */ /* 0x040fe20000000000 */
[----:B------:R-:W-:-:S03]  /*0910*/  SHF.L.U32 R22, R22, 0x17, RZ ;  /* 0x0000001716167819 */ /* 0x000fc600000006ff */
[----:B------:R-:W-:Y:S01]  /*0920*/  FFMA R27, R26, -1.4426950216293334961, -R23 ;  /* 0xbfb8aa3b1a1b7823 */ /* 0x000fe20000000817 */
[----:B------:R-:W-:Y:S02]  /*0930*/  FMUL R23, R10, R11 ;  /* 0x0000000b0a177220 */ /* 0x000fe40000400000 */
[----:B------:R-:W0:Y:S01]  /*0940*/  LDS.128 R8, [UR9+0x10] ;  /* 0x00001009ff087984 */ /* 0x000e220008000c00 */
[----:B------:R-:W-:Y:S01]  /*0950*/  FFMA R27, R26, -1.925963033500011079e-08, R27 ;  /* 0xb2a570601a1b7823 */ /* 0x000fe2000000001b */
[----:B------:R-:W-:-:S05]  /*0960*/  FMUL R26, R25, -2 ;  /* 0xc0000000191a7820 */ /* 0x000fca0000400000 */
[----:B------:R-:W1:Y:S02]  /*0970*/  MUFU.EX2 R27, R27 ;  /* 0x0000001b001b7308 */ /* 0x000e640000000800 */
[----:B-1----:R-:W-:-:S04]  /*0980*/  FMUL R22, R22, R27 ;  /* 0x0000001b16167220 */ /* 0x002fc80000400000 */
[----:B------:R-:W-:Y:S01]  /*0990*/  FFMA R17, R26, R22, R17 ;  /* 0x000000161a117223 */ /* 0x000fe20000000011 */
[----:B0-----:R-:W-:Y:S01]  /*09a0*/  FADD R8, R13, -R8 ;  /* 0x800000080d087221 */ /* 0x001fe20000000000 */
[----:B------:R-:W-:Y:S01]  /*09b0*/  FADD R26, R12, -R9 ;  /* 0x800000090c1a7221 */ /* 0x000fe20000000000 */
[----:B------:R-:W-:Y:S01]  /*09c0*/  FADD R9, R7, -R10 ;  /* 0x8000000a07097221 */ /* 0x000fe20000000000 */
[----:B------:R-:W-:Y:S01]  /*09d0*/  FMUL R11, R6, R11 ;  /* 0x0000000b060b7220 */ /* 0x000fe20000400000 */
[----:B------:R-:W-:-:S03]  /*09e0*/  FFMA R25, R8, R8, RZ ;  /* 0x0000000808197223 */ /* 0x000fc600000000ff */
[----:B------:R-:W-:Y:S01]  /*09f0*/  FMUL R27, R8, R11 ;  /* 0x0000000b081b7220 */ /* 0x000fe20000400000 */
[----:B------:R-:W-:Y:S01]  /*0a00*/  FFMA R10, R26, R26, R25 ;  /* 0x0000001a1a0a7223 */ /* 0x000fe20000000019 */
[----:B------:R-:W-:Y:S01]  /*0a10*/  FMUL R25, R24, -2 ;  /* 0xc000000018197820 */ /* 0x000fe20000400000 */
[----:B------:R-:W-:Y:S02]  /*0a20*/  FMUL R24, R23, -2 ;  /* 0xc000000017187820 */ /* 0x000fe40000400000 */
[----:B------:R-:W-:Y:S01]  /*0a30*/  FFMA R10, R9, R9, R10 ;  /* 0x00000009090a7223 */ /* 0x000fe2000000000a */
[-C--:B------:R-:W-:Y:S01]  /*0a40*/  FFMA R16, R25, R22.reuse, R16 ;  /* 0x0000001619107223 */ /* 0x080fe20000000010 */
[----:B------:R-:W-:Y:S01]  /*0a50*/  FFMA R15, R24, R22, R15 ;  /* 0x00000016180f7223 */ /* 0x000fe2000000000f */
[----:B------:R-:W-:Y:S01]  /*0a60*/  FMUL R24, R26, R11 ;  /* 0x0000000b1a187220 */ /* 0x000fe20000400000 */
[----:B------:R-:W-:Y:S01]  /*0a70*/  FFMA.SAT R25, R10, -R21, 0.5 ;  /* 0x3f0000000a197423 */ /* 0x000fe20000002815 */
[----:B------:R-:W-:-:S03]  /*0a80*/  FMUL R26, R27, -2 ;  /* 0xc00000001b1a7820 */ /* 0x000fc60000400000 */
[----:B------:R-:W-:-:S04]  /*0a90*/  FFMA.RM R25, R25, R20, 12582913 ;  /* 0x4b40000119197423 */ /* 0x000fc80000004014 */
[C---:B------:R-:W-:Y:S01]  /*0aa0*/  FADD R23, R25.reuse, -12583039 ;  /* 0xcb40007f19177421 */ /* 0x040fe20000000000 */
[----:B------:R-:W-:Y:S01]  /*0ab0*/  SHF.L.U32 R22, R25, 0x17, RZ ;  /* 0x0000001719167819 */ /* 0x000fe200000006ff */
[----:B------:R-:W-:Y:S02]  /*0ac0*/  FMUL R25, R24, -2 ;  /* 0xc000000018197820 */ /* 0x000fe40000400000 */
[----:B------:R-:W-:Y:S01]  /*0ad0*/  FFMA R29, R10, -1.4426950216293334961, -R23 ;  /* 0xbfb8aa3b0a1d7823 */ /* 0x000fe20000000817 */
[----:B------:R-:W-:-:S03]  /*0ae0*/  FMUL R23, R9, R11 ;  /* 0x0000000b09177220 */ /* 0x000fc60000400000 */
[----:B------:R-:W-:Y:S02]  /*0af0*/  FFMA R29, R10, -1.925963033500011079e-08, R29 ;  /* 0xb2a570600a1d7823 */ /* 0x000fe4000000001d */
[----:B------:R-:W0:Y:S04]  /*0b00*/  LDS.128 R8, [UR9+0x20] ;  /* 0x00002009ff087984 */ /* 0x000e280008000c00 */
[----:B------:R-:W1:Y:S02]  /*0b10*/  MUFU.EX2 R29, R29 ;  /* 0x0000001d001d7308 */ /* 0x000e640000000800 */
[----:B-1----:R-:W-:-:S04]  /*0b20*/  FMUL R22, R22, R29 ;  /* 0x0000001d16167220 */ /* 0x002fc80000400000 */
[-C--:B------:R-:W-:Y:S01]  /*0b30*/  FFMA R17, R26, R22.reuse, R17 ;  /* 0x000000161a117223 */ /* 0x080fe20000000011 */
[----:B------:R-:W-:Y:S01]  /*0b40*/  FFMA R16, R25, R22, R16 ;  /* 0x0000001619107223 */ /* 0x000fe20000000010 */
[----:B0-----:R-:W-:Y:S01]  /*0b50*/  FADD R8, R13, -R8 ;  /* 0x800000080d087221 */ /* 0x001fe20000000000 */
[----:B------:R-:W-:Y:S01]  /*0b60*/  FADD R9, R12, -R9 ;  /* 0x800000090c097221 */ /* 0x000fe20000000000 */
[----:B------:R-:W-:Y:S01]  /*0b70*/  FADD R10, R7, -R10 ;  /* 0x8000000a070a7221 */ /* 0x000fe20000000000 */
[----:B------:R-:W-:Y:S01]  /*0b80*/  FMUL R11, R6, R11 ;  /* 0x0000000b060b7220 */ /* 0x000fe20000400000 */
[----:B------:R-:W-:-:S04]  /*0b90*/  FFMA R26, R8, R8, RZ ;  /* 0x00000008081a7223 */ /* 0x000fc800000000ff */
[----:B------:R-:W-:Y:S01]  /*0ba0*/  FFMA R27, R9, R9, R26 ;  /* 0x00000009091b7223 */ /* 0x000fe2000000001a */
[----:B------:R-:W-:-:S03]  /*0bb0*/  FMUL R26, R23, -2 ;  /* 0xc0000000171a7820 */ /* 0x000fc60000400000 */
[----:B------:R-:W-:Y:S01]  /*0bc0*/  FFMA R24, R10, R10, R27 ;  /* 0x0000000a0a187223 */ /* 0x000fe2000000001b */
[----:B------:R-:W-:Y:S01]  /*0bd0*/  FFMA R15, R26, R22, R15 ;  /* 0x000000161a0f7223 */ /* 0x000fe2000000000f */
[-C--:B------:R-:W-:Y:S01]  /*0be0*/  FMUL R22, R8, R11.reuse ;  /* 0x0000000b08167220 */ /* 0x080fe20000400000 */
[----:B------:R-:W-:Y:S01]  /*0bf0*/  FMUL R26, R10, R11 ;  /* 0x0000000b0a1a7220 */ /* 0x000fe20000400000 */
[----:B------:R-:W-:Y:S02]  /*0c00*/  FFMA.SAT R25, R24, -R21, 0.5 ;  /* 0x3f00000018197423 */ /* 0x000fe40000002815 */
[----:B------:R-:W-:Y:S01]  /*0c10*/  FMUL R22, R22, -2 ;  /* 0xc000000016167820 */ /* 0x000fe20000400000 */
[----:B------:R-:W-:Y:S01]  /*0c20*/  FMUL R26, R26, -2 ;  /* 0xc00000001a1a7820 */ /* 0x000fe20000400000 */
[----:B------:R-:W-:-:S04]  /*0c30*/  FFMA.RM R23, R25, R20, 12582913 ;  /* 0x4b40000119177423 */ /* 0x000fc80000004014 */
[----:B------:R-:W-:-:S04]  /*0c40*/  FADD R25, R23, -12583039 ;  /* 0xcb40007f17197421 */ /* 0x000fc80000000000 */
[C---:B------:R-:W-:Y:S01]  /*0c50*/  FFMA R27, R24.reuse, -1.4426950216293334961, -R25 ;  /* 0xbfb8aa3b181b7823 */ /* 0x040fe20000000819 */
[----:B------:R-:W-:Y:S02]  /*0c60*/  FMUL R25, R9, R11 ;  /* 0x0000000b09197220 */ /* 0x000fe40000400000 */
[----:B------:R-:W0:Y:S01]  /*0c70*/  LDS.128 R8, [UR9+0x30] ;  /* 0x00003009ff087984 */ /* 0x000e220008000c00 */
[----:B------:R-:W-:Y:S01]  /*0c80*/  FFMA R27, R24, -1.925963033500011079e-08, R27 ;  /* 0xb2a57060181b7823 */ /* 0x000fe2000000001b */
[----:B------:R-:W-:Y:S01]  /*0c90*/  SHF.L.U32 R24, R23, 0x17, RZ ;  /* 0x0000001717187819 */ /* 0x000fe200000006ff */
[----:B------:R-:W-:Y:S01]  /*0ca0*/  FMUL R25, R25, -2 ;  /* 0xc000000019197820 */ /* 0x000fe20000400000 */
[----:B------:R-:W-:-:S03]  /*0cb0*/  UIADD3 UR9, UPT, UPT, UR9, 0x40, URZ ;  /* 0x0000004009097890 */ /* 0x000fc6000fffe0ff */
[----:B------:R-:W1:Y:S02]  /*0cc0*/  MUFU.EX2 R27, R27 ;  /* 0x0000001b001b7308 */ /* 0x000e640000000800 */
[----:B-1----:R-:W-:-:S04]  /*0cd0*/  FMUL R24, R24, R27 ;  /* 0x0000001b18187220 */ /* 0x002fc80000400000 */
[-C--:B------:R-:W-:Y:S01]  /*0ce0*/  FFMA R17, R22, R24.reuse, R17 ;  /* 0x0000001816117223 */ /* 0x080fe20000000011 */
[-C--:B------:R-:W-:Y:S01]  /*0cf0*/  FFMA R16, R25, R24.reuse, R16 ;  /* 0x0000001819107223 */ /* 0x080fe20000000010 */
[----:B------:R-:W-:Y:S01]  /*0d00*/  FFMA R15, R26, R24, R15 ;  /* 0x000000181a0f7223 */ /* 0x000fe2000000000f */
[----:B0-----:R-:W-:Y:S01]  /*0d10*/  FADD R8, R13, -R8 ;  /* 0x800000080d087221 */ /* 0x001fe20000000000 */
[----:B------:R-:W-:Y:S01]  /*0d20*/  FADD R9, R12, -R9 ;  /* 0x800000090c097221 */ /* 0x000fe20000000000 */
[----:B------:R-:W-:Y:S01]  /*0d30*/  FADD R10, R7, -R10 ;  /* 0x8000000a070a7221 */ /* 0x000fe20000000000 */
[----:B------:R-:W-:Y:S01]  /*0d40*/  FMUL R11, R6, R11 ;  /* 0x0000000b060b7220 */ /* 0x000fe20000400000 */
[----:B------:R-:W-:-:S03]  /*0d50*/  FFMA R28, R8, R8, RZ ;  /* 0x00000008081c7223 */ /* 0x000fc600000000ff */
[----:B------:R-:W-:Y:S01]  /*0d60*/  FMUL R8, R8, R11 ;  /* 0x0000000b08087220 */ /* 0x000fe20000400000 */
[C---:B------:R-:W-:Y:S01]  /*0d70*/  FFMA R23, R9.reuse, R9, R28 ;  /* 0x0000000909177223 */ /* 0x040fe2000000001c */
[-C--:B------:R-:W-:Y:S02]  /*0d80*/  FMUL R9, R9, R11.reuse ;  /* 0x0000000b09097220 */ /* 0x080fe40000400000 */
[----:B------:R-:W-:Y:S01]  /*0d90*/  FMUL R8, R8, -2 ;  /* 0xc000000008087820 */ /* 0x000fe20000400000 */
[C---:B------:R-:W-:Y:S01]  /*0da0*/  FFMA R28, R10.reuse, R10, R23 ;  /* 0x0000000a0a1c7223 */ /* 0x040fe20000000017 */
[----:B------:R-:W-:Y:S01]  /*0db0*/  FMUL R10, R10, R11 ;  /* 0x0000000b0a0a7220 */ /* 0x000fe20000400000 */
[----:B------:R-:W-:Y:S02]  /*0dc0*/  FMUL R9, R9, -2 ;  /* 0xc000000009097820 */ /* 0x000fe40000400000 */
[----:B------:R-:W-:Y:S01]  /*0dd0*/  FFMA.SAT R21, R28, -R21, 0.5 ;  /* 0x3f0000001c157423 */ /* 0x000fe20000002815 */
[----:B------:R-:W-:-:S03]  /*0de0*/  FMUL R10, R10, -2 ;  /* 0xc00000000a0a7820 */ /* 0x000fc60000400000 */
[----:B------:R-:W-:-:S04]  /*0df0*/  FFMA.RM R20, R21, R20, 12582913 ;  /* 0x4b40000115147423 */ /* 0x000fc80000004014 */
[C---:B------:R-:W-:Y:S01]  /*0e00*/  FADD R21, R20.reuse, -12583039 ;  /* 0xcb40007f14157421 */ /* 0x040fe20000000000 */
[----:B------:R-:W-:-:S03]  /*0e10*/  SHF.L.U32 R20, R20, 0x17, RZ ;  /* 0x0000001714147819 */ /* 0x000fc600000006ff */
[----:B------:R-:W-:-:S04]  /*0e20*/  FFMA R21, R28, -1.4426950216293334961, -R21 ;  /* 0xbfb8aa3b1c157823 */ /* 0x000fc80000000815 */
[----:B------:R-:W-:-:S06]  /*0e30*/  FFMA R21, R28, -1.925963033500011079e-08, R21 ;  /* 0xb2a570601c157823 */ /* 0x000fcc0000000015 */
[----:B------:R-:W0:Y:S02]  /*0e40*/  MUFU.EX2 R21, R21 ;  /* 0x0000001500157308 */ /* 0x000e240000000800 */
[----:B0-----:R-:W-:-:S04]  /*0e50*/  FMUL R20, R20, R21 ;  /* 0x0000001514147220 */ /* 0x001fc80000400000 */
[-C--:B------:R-:W-:Y:S01]  /*0e60*/  FFMA R17, R8, R20.reuse, R17 ;  /* 0x0000001408117223 */ /* 0x080fe20000000011 */
[-C--:B------:R-:W-:Y:S01]  /*0e70*/  FFMA R16, R9, R20.reuse, R16 ;  /* 0x0000001409107223 */ /* 0x080fe20000000010 */
[----:B------:R-:W-:Y:S01]  /*0e80*/  FFMA R15, R10, R20, R15 ;  /* 0x000000140a0f7223 */ /* 0x000fe2000000000f */
[----:B------:R-:W-:Y:S06]  /*0e90*/  BRA.U UP1, `(.L_x_8) ;  /* 0xfffffff901507547 */ /* 0x000fec000b83ffff */
.L_x_7:
[----:B------:R-:W-:-:S04]  /*0ea0*/  UISETP.GT.U32.AND UP1, UPT, UR11, 0x1, UPT ;  /* 0x000000010b00788c */ /* 0x000fc8000bf24070 */
[----:B------:R-:W-:-:S09]  /*0eb0*/  UISETP.GT.AND.EX UP1, UPT, UR12, URZ, UPT, UP1 ;  /* 0x000000ff0c00728c */ /* 0x000fd2000bf24310 */
[----:B------:R-:W-:Y:S05]  /*0ec0*/  BRA.U !UP1, `(.L_x_9) ;  /* 0x0000000109e07547 */ /* 0x000fea000b800000 */
[----:B------:R-:W0:Y:S01]  /*0ed0*/  LDS.128 R8, [UR9] ;  /* 0x00000009ff087984 */ /* 0x000e220008000c00 */
[----:B------:R-:W-:Y:S01]  /*0ee0*/  MOV R21, 0x437c0000 ;  /* 0x437c000000157802 */ /* 0x000fe20000000f00 */
[----:B------:R-:W-:Y:S02]  /*0ef0*/  UIADD3 UR11, UP1, UPT, UR11, -0x2, URZ ;  /* 0xfffffffe0b0b7890 */ /* 0x000fe4000ff3e0ff */
[----:B------:R-:W-:Y:S02]  /*0f00*/  UPLOP3.LUT UP0, UPT, UPT, UPT, UPT, 0x40, 0x4 ;  /* 0x000000000004789c */ /* 0x000fe40003f0e870 */
[----:B------:R-:W-:Y:S01]  /*0f10*/  UIADD3.X UR12, UPT, UPT, UR12, -0x1, URZ, UP1, !UPT ;  /* 0xffffffff0c0c7890 */ /* 0x000fe20008ffe4ff */
[----:B0----5:R-:W-:Y:S01]  /*0f20*/  FADD R8, R13, -R8 ;  /* 0x800000080d087221 */ /* 0x021fe20000000000 */
[----:B------:R-:W-:Y:S01]  /*0f30*/  FADD R9, R12, -R9 ;  /* 0x800000090c097221 */ /* 0x000fe20000000000 */
[----:B------:R-:W-:Y:S01]  /*0f40*/  FADD R10, R7, -R10 ;  /* 0x8000000a070a7221 */ /* 0x000fe20000000000 */
[----:B------:R-:W-:Y:S01]  /*0f50*/  FMUL R11, R6, R11 ;  /* 0x0000000b060b7220 */ /* 0x000fe20000400000 */
[----:B------:R-:W-:-:S03]  /*0f60*/  FFMA R20, R8, R8, RZ ;  /* 0x0000000808147223 */ /* 0x000fc600000000ff */
[----:B------:R-:W-:Y:S01]  /*0f70*/  FMUL R23, R8, R11 ;  /* 0x0000000b08177220 */ /* 0x000fe20000400000 */
[C---:B------:R-:W-:Y:S01]  /*0f80*/  FFMA R27, R9.reuse, R9, R20 ;  /* 0x00000009091b7223 */ /* 0x040fe20000000014 */
[----:B------:R-:W-:Y:S02]  /*0f90*/  HFMA2 R20, -RZ, RZ, 0.96630859375, -0.0022525787353515625 ;  /* 0x3bbb989dff147431 */ /* 0x000fe400000001ff */
[----:B------:R-:W-:Y:S01]  /*0fa0*/  FMUL R24, R9, R11 ;  /* 0x0000000b09187220 */ /* 0x000fe20000400000 */
[----:B------:R-:W-:-:S04]  /*0fb0*/  FFMA R27, R10, R10, R27 ;  /* 0x0000000a0a1b7223 */ /* 0x000fc8000000001b */
[----:B------:R-:W-:-:S04]  /*0fc0*/  FFMA.SAT R22, R27, -R20, 0.5 ;  /* 0x3f0000001b167423 */ /* 0x000fc80000002814 */
        /* <DEDUP_REMOVED lines=20> */
[----:B------:R-:W-:Y:S01]  /*1110*/  FMUL R23, R24, -2 ;  /* 0xc000000018177820 */ /* 0x000fe20000400000 */
[-C--:B------:R-:W-:Y:S01]  /*1120*/  FMUL R9, R9, R11.reuse ;  /* 0x0000000b09097220 */ /* 0x080fe20000400000 */
[C---:B------:R-:W-:Y:S01]  /*1130*/  FFMA R25, R10.reuse, R10, R25 ;  /* 0x0000000a0a197223 */ /* 0x040fe20000000019 */
[----:B------:R-:W-:Y:S01]  /*1140*/  FMUL R10, R10, R11 ;  /* 0x0000000b0a0a7220 */ /* 0x000fe20000400000 */
[-C--:B------:R-:W-:Y:S01]  /*1150*/  FFMA R17, R28, R26.reuse, R17 ;  /* 0x0000001a1c117223 */ /* 0x080fe20000000011 */
[----:B------:R-:W-:Y:S01]  /*1160*/  FFMA R16, R23, R26, R16 ;  /* 0x0000001a17107223 */ /* 0x000fe20000000010 */
[----:B------:R-:W-:Y:S01]  /*1170*/  FFMA.SAT R20, R25, -R20, 0.5 ;  /* 0x3f00000019147423 */ /* 0x000fe20000002814 */
[----:B------:R-:W-:Y:S01]  /*1180*/  FMUL R8, R8, -2 ;  /* 0xc000000008087820 */ /* 0x000fe20000400000 */
[----:B------:R-:W-:Y:S01]  /*1190*/  FMUL R9, R9, -2 ;  /* 0xc000000009097820 */ /* 0x000fe20000400000 */
[----:B------:R-:W-:Y:S01]  /*11a0*/  FMUL R10, R10, -2 ;  /* 0xc00000000a0a7820 */ /* 0x000fe20000400000 */
        /* <DEDUP_REMOVED lines=9> */
[----:B------:R-:W-:-:S07]  /*1240*/  FFMA R15, R10, R20, R15 ;  /* 0x000000140a0f7223 */ /* 0x000fce000000000f */
.L_x_9:
[----:B------:R-:W-:-:S04]  /*1250*/  UISETP.NE.U32.AND UP1, UPT, UR11, URZ, UPT ;  /* 0x000000ff0b00728c */ /* 0x000fc8000bf25070 */
[----:B------:R-:W-:-:S09]  /*1260*/  UISETP.NE.OR.EX UP0, UPT, UR12, URZ, UP0, UP1 ;  /* 0x000000ff0c00728c */ /* 0x000fd20008705710 */
[----:B------:R-:W-:Y:S05]  /*1270*/  BRA.U !UP0, `(.L_x_5) ;  /* 0x0000000108847547 */ /* 0x000fea000b800000 */
.L_x_6:
[----:B------:R-:W0:Y:S01]  /*1280*/  LDS.128 R8, [UR9] ;  /* 0x00000009ff087984 */ /* 0x000e220008000c00 */
[----:B------:R-:W-:Y:S01]  /*1290*/  MOV R23, 0x437c0000 ;  /* 0x437c000000177802 */ /* 0x000fe20000000f00 */
[----:B------:R-:W-:Y:S02]  /*12a0*/  UIADD3 UR11, UP0, UPT, UR11, -0x1, URZ ;  /* 0xffffffff0b0b7890 */ /* 0x000fe4000ff1e0ff */
[----:B------:R-:W-:Y:S02]  /*12b0*/  UIADD3 UR9, UPT, UPT, UR9, 0x10, URZ ;  /* 0x0000001009097890 */ /* 0x000fe4000fffe0ff */
[----:B------:R-:W-:Y:S02]  /*12c0*/  UIADD3.X UR12, UPT, UPT, UR12, -0x1, URZ, UP0, !UPT ;  /* 0xffffffff0c0c7890 */ /* 0x000fe400087fe4ff */
[----:B------:R-:W-:-:S04]  /*12d0*/  UISETP.NE.U32.AND UP0, UPT, UR11, URZ, UPT ;  /* 0x000000ff0b00728c */ /* 0x000fc8000bf05070 */
[----:B------:R-:W-:Y:S01]  /*12e0*/  UISETP.NE.AND.EX UP0, UPT, UR12, URZ, UPT, UP0 ;  /* 0x000000ff0c00728c */ /* 0x000fe2000bf05300 */
        /* <DEDUP_REMOVED lines=8> */
[-C--:B------:R-:W-:Y:S01]  /*1370*/  FMUL R9, R9, R11.reuse ;  /* 0x0000000b09097220 */ /* 0x080fe20000400000 */
        /* <DEDUP_REMOVED lines=10> */
[----:B------:R-:W-:-:S04]  /*1420*/  FFMA R22, R21, -1.925963033500011079e-08, R22 ;  /* 0xb2a5706015167823 */ /* 0x000fc80000000016 */
[----:B------:R-:W0:Y:S02]  /*1430*/  MUFU.EX2 R21, R22 ;  /* 0x0000001600157308 */ /* 0x000e240000000800 */
[----:B0-----:R-:W-:-:S04]  /*1440*/  FMUL R20, R20, R21 ;  /* 0x0000001514147220 */ /* 0x001fc80000400000 */
[-C--:B------:R-:W-:Y:S01]  /*1450*/  FFMA R17, R8, R20.reuse, R17 ;  /* 0x0000001408117223 */ /* 0x080fe20000000011 */
[-C--:B------:R-:W-:Y:S01]  /*1460*/  FFMA R16, R9, R20.reuse, R16 ;  /* 0x0000001409107223 */ /* 0x080fe20000000010 */
[----:B------:R-:W-:Y:S01]  /*1470*/  FFMA R15, R10, R20, R15 ;  /* 0x000000140a0f7223 */ /* 0x000fe2000000000f */
[----:B------:R-:W-:Y:S06]  /*1480*/  BRA.U UP0, `(.L_x_6) ;  /* 0xfffffffd007c7547 */ /* 0x000fec000b83ffff */
.L_x_5:
[----:B------:R-:W-:Y:S01]  /*1490*/  FADD R2, R2, R17 ;  /* 0x0000001102027221 */ /* 0x000fe20000000000 */
[----:B------:R-:W-:Y:S01]  /*14a0*/  FADD R3, R3, R16 ;  /* 0x0000001003037221 */ /* 0x000fe20000000000 */
[----:B------:R-:W-:-:S07]  /*14b0*/  FADD R4, R4, R15 ;  /* 0x0000000f04047221 */ /* 0x000fce0000000000 */
.L_x_4:
[----:B------:R-:W-:Y:S05]  /*14c0*/  BSYNC.RECONVERGENT B0 ;  /* 0x0000000000007941 */ /* 0x000fea0003800200 */
.L_x_3:
[----:B------:R-:W-:Y:S01]  /*14d0*/  UIADD3 UR6, UP0, UPT, UR10, UR6, URZ ;  /* 0x000000060a067290 */ /* 0x000fe2000ff1e0ff */
[----:B------:R-:W-:Y:S01]  /*14e0*/  BAR.SYNC.DEFER_BLOCKING 0x0 ;  /* 0x0000000000007b1d */ /* 0x000fe20000010000 */
[----:B------:R-:W-:Y:S02]  /*14f0*/  UIADD3 UR16, UP1, UPT, -UR10, UR16, URZ ;  /* 0x000000100a107290 */ /* 0x000fe4000ff3e1ff */
[----:B------:R-:W-:Y:S02]  /*1500*/  UIADD3.X UR7, UPT, UPT, URZ, UR7, URZ, UP0, !UPT ;  /* 0x00000007ff077290 */ /* 0x000fe400087fe4ff */
[----:B------:R-:W-:Y:S01]  /*1510*/  UIADD3.X UR17, UPT, UPT, UR17, -0x1, URZ, UP1, !UPT ;  /* 0xffffffff11117890 */ /* 0x000fe20008ffe4ff */
[----:B------:R-:W-:Y:S11]  /*1520*/  @P1 BRA `(.L_x_10) ;  /* 0xffffffec00cc1947 */ /* 0x000ff6000383ffff */
.L_x_0:
[----:B------:R-:W-:Y:S05]  /*1530*/  @P0 EXIT ;  /* 0x000000000000094d */ /* 0x000fea0003800000 */
[----:B-----5:R-:W0:Y:S01]  /*1540*/  LDC.64 R6, c[0x0][0x390] ;  /* 0x0000e400ff067b82 */ /* 0x020e220000000a00 */
[----:B------:R-:W-:Y:S01]  /*1550*/  UMOV UR4, URZ ;  /* 0x000000ff00047c82 */ /* 0x000fe20008000000 */
[----:B0-----:R-:W-:-:S05]  /*1560*/  IMAD.WIDE.U32 R6, R14, 0xc, R6 ;  /* 0x0000000c0e067825 */ /* 0x001fca00078e0006 */
[----:B------:R-:W-:-:S05]  /*1570*/  IADD3 R7, PT, PT, R7, UR4, RZ ;  /* 0x0000000407077c10 */ /* 0x000fca000fffe0ff */
[----:B------:R-:W-:Y:S04]  /*1580*/  STG.E desc[UR14][R6.64], R2 ;  /* 0x0000000206007986 */ /* 0x000fe8000c10190e */
[----:B------:R-:W-:Y:S04]  /*1590*/  STG.E desc[UR14][R6.64+0x4], R3 ;  /* 0x0000040306007986 */ /* 0x000fe8000c10190e */
[----:B------:R-:W-:Y:S01]  /*15a0*/  STG.E desc[UR14][R6.64+0x8], R4 ;  /* 0x0000080406007986 */ /* 0x000fe2000c10190e */
[----:B------:R-:W-:Y:S05]  /*15b0*/  EXIT ;  /* 0x000000000000794d */ /* 0x000fea0003800000 */
        .weak           $__internal_0_$__cuda_sm20_div_u64
        .type           $__internal_0_$__cuda_sm20_div_u64,@function
        .size           $__internal_0_$__cuda_sm20_div_u64,(.L_x_12 - $__internal_0_$__cuda_sm20_div_u64)
$__internal_0_$__cuda_sm20_div_u64:
[----:B------:R-:W-:Y:S01]  /*15c0*/  UMOV UR4, UR10 ;  /* 0x0000000a00047c82 */ /* 0x000fe20008000000 */
[----:B------:R-:W-:Y:S02]  /*15d0*/  UMOV UR5, URZ ;  /* 0x000000ff00057c82 */ /* 0x000fe40008000000 */
[----:B------:R-:W0:Y:S08]  /*15e0*/  I2F.U64.RP R3, UR4 ;  /* 0x0000000400037d12 */ /* 0x000e300008309000 */
[----:B0-----:R-:W0:Y:S02]  /*15f0*/  MUFU.RCP R3, R3 ;  /* 0x0000000300037308 */ /* 0x001e240000001000 */
[----:B0-----:R-:W-:-:S06]  /*1600*/  IADD3 R4, PT, PT, R3, 0x1ffffffe, RZ ;  /* 0x1ffffffe03047810 */ /* 0x001fcc0007ffe0ff */
[----:B------:R-:W0:Y:S02]  /*1610*/  F2I.U64.TRUNC R4, R4 ;  /* 0x0000000400047311 */ /* 0x000e24000020d800 */
[----:B0-----:R-:W-:-:S04]  /*1620*/  IMAD.WIDE.U32 R8, R4, UR10, RZ ;  /* 0x0000000a04087c25 */ /* 0x001fc8000f8e00ff */
[----:B------:R-:W-:Y:S01]  /*1630*/  IMAD R9, R5, UR10, R9 ;  /* 0x0000000a05097c24 */ /* 0x000fe2000f8e0209 */
[----:B------:R-:W-:-:S04]  /*1640*/  IADD3 R11, P0, PT, RZ, -R8, RZ ;  /* 0x80000008ff0b7210 */ /* 0x000fc80007f1e0ff */
[----:B------:R-:W-:Y:S01]  /*1650*/  IADD3.X R15, PT, PT, RZ, ~R9, RZ, P0, !PT ;  /* 0x80000009ff0f7210 */ /* 0x000fe200007fe4ff */
[----:B------:R-:W-:Y:S01]  /*1660*/  IMAD.HI.U32 R8, R4, R11, RZ ;  /* 0x0000000b04087227 */ /* 0x000fe200078e00ff */
[----:B------:R-:W-:-:S03]  /*1670*/  MOV R9, R4 ;  /* 0x0000000400097202 */ /* 0x000fc60000000f00 */
[-C--:B------:R-:W-:Y:S02]  /*1680*/  IMAD R17, R5, R15.reuse, RZ ;  /* 0x0000000f05117224 */ /* 0x080fe400078e02ff */
[----:B------:R-:W-:-:S04]  /*1690*/  IMAD.WIDE.U32 R8, P0, R4, R15, R8 ;  /* 0x0000000f04087225 */ /* 0x000fc80007800008 */
[----:B------:R-:W-:-:S04]  /*16a0*/  IMAD.HI.U32 R3, R5, R15, RZ ;  /* 0x0000000f05037227 */ /* 0x000fc800078e00ff */
[----:B------:R-:W-:Y:S01]  /*16b0*/  IMAD.HI.U32 R8, P1, R5, R11, R8 ;  /* 0x0000000b05087227 */ /* 0x000fe20007820008 */
[----:B------:R-:W-:-:S04]  /*16c0*/  IADD3.X R3, PT, PT, R3, R5, RZ, P0, !PT ;  /* 0x0000000503037210 */ /* 0x000fc800007fe4ff */
[----:B------:R-:W-:-:S04]  /*16d0*/  IADD3 R9, P2, PT, R17, R8, RZ ;  /* 0x0000000811097210 */ /* 0x000fc80007f5e0ff */
[----:B------:R-:W-:Y:S01]  /*16e0*/  IADD3.X R3, PT, PT, RZ, RZ, R3, P2, P1 ;  /* 0x000000ffff037210 */ /* 0x000fe200017e2403 */
[----:B------:R-:W-:-:S03]  /*16f0*/  IMAD.WIDE.U32 R4, R9, UR10, RZ ;  /* 0x0000000a09047c25 */ /* 0x000fc6000f8e00ff */
[----:B------:R-:W-:Y:S01]  /*1700*/  IADD3 R11, P0, PT, RZ, -R4, RZ ;  /* 0x80000004ff0b7210 */ /* 0x000fe20007f1e0ff */
[----:B------:R-:W-:Y:S02]  /*1710*/  IMAD R4, R3, UR10, R5 ;  /* 0x0000000a03047c24 */ /* 0x000fe4000f8e0205 */
[----:B------:R-:W-:Y:S02]  /*1720*/  HFMA2 R5, -RZ, RZ, 0, 0 ;  /* 0x00000000ff057431 */ /* 0x000fe400000001ff */
[----:B------:R-:W-:Y:S01]  /*1730*/  IMAD.HI.U32 R8, R9, R11, RZ ;  /* 0x0000000b09087227 */ /* 0x000fe200078e00ff */
[----:B------:R-:W-:-:S05]  /*1740*/  IADD3.X R4, PT, PT, RZ, ~R4, RZ, P0, !PT ;  /* 0x80000004ff047210 */ /* 0x000fca00007fe4ff */
[----:B------:R-:W-:-:S04]  /*1750*/  IMAD.WIDE.U32 R8, P0, R9, R4, R8 ;  /* 0x0000000409087225 */ /* 0x000fc80007800008 */
[C---:B------:R-:W-:Y:S02]  /*1760*/  IMAD R10, R3.reuse, R4, RZ ;  /* 0x00000004030a7224 */ /* 0x040fe400078e02ff */
[----:B------:R-:W-:-:S04]  /*1770*/  IMAD.HI.U32 R9, P1, R3, R11, R8 ;  /* 0x0000000b03097227 */ /* 0x000fc80007820008 */
[----:B------:R-:W-:Y:S01]  /*1780*/  IMAD.HI.U32 R4, R3, R4, RZ ;  /* 0x0000000403047227 */ /* 0x000fe200078e00ff */
[----:B------:R-:W-:-:S04]  /*1790*/  IADD3 R9, P2, PT, R10, R9, RZ ;  /* 0x000000090a097210 */ /* 0x000fc80007f5e0ff */
[----:B------:R-:W-:Y:S01]  /*17a0*/  IADD3.X R3, PT, PT, R4, R3, RZ, P0, !PT ;  /* 0x0000000304037210 */ /* 0x000fe200007fe4ff */
[----:B------:R-:W-:-:S03]  /*17b0*/  IMAD.HI.U32 R4, R9, UR6, RZ ;  /* 0x0000000609047c27 */ /* 0x000fc6000f8e00ff */
[----:B------:R-:W-:Y:S01]  /*17c0*/  IADD3.X R3, PT, PT, RZ, RZ, R3, P2, P1 ;  /* 0x000000ffff037210 */ /* 0x000fe200017e2403 */
[----:B------:R-:W-:-:S04]  /*17d0*/  IMAD.WIDE.U32 R4, R9, UR7, R4 ;  /* 0x0000000709047c25 */ /* 0x000fc8000f8e0004 */
[C---:B------:R-:W-:Y:S02]  /*17e0*/  IMAD R9, R3.reuse, UR7, RZ ;  /* 0x0000000703097c24 */ /* 0x040fe4000f8e02ff */
[----:B------:R-:W-:-:S04]  /*17f0*/  IMAD.HI.U32 R4, P0, R3, UR6, R4 ;  /* 0x0000000603047c27 */ /* 0x000fc8000f800004 */
[----:B------:R-:W-:Y:S01]  /*1800*/  IMAD.HI.U32 R3, R3, UR7, RZ ;  /* 0x0000000703037c27 */ /* 0x000fe2000f8e00ff */
[----:B------:R-:W-:-:S04]  /*1810*/  IADD3 R8, P1, PT, R9, R4, RZ ;  /* 0x0000000409087210 */ /* 0x000fc80007f3e0ff */
[----:B------:R-:W-:Y:S01]  /*1820*/  IADD3.X R3, PT, PT, R3, RZ, RZ, P0, !PT ;  /* 0x000000ff03037210 */ /* 0x000fe200007fe4ff */
[----:B------:R-:W-:-:S03]  /*1830*/  IMAD.WIDE.U32 R4, R8, UR10, RZ ;  /* 0x0000000a08047c25 */ /* 0x000fc6000f8e00ff */
[----:B------:R-:W-:Y:S02]  /*1840*/  IADD3.X R3, PT, PT, RZ, R3, RZ, P1, !PT ;  /* 0x00000003ff037210 */ /* 0x000fe40000ffe4ff */
[----:B------:R-:W-:-:S03]  /*1850*/  IADD3 R16, P0, PT, -R4, UR6, RZ ;  /* 0x0000000604107c10 */ /* 0x000fc6000ff1e1ff */
[----:B------:R-:W-:Y:S01]  /*1860*/  IMAD R5, R3, UR10, R5 ;  /* 0x0000000a03057c24 */ /* 0x000fe2000f8e0205 */
[----:B------:R-:W-:-:S04]  /*1870*/  IADD3 R9, P1, PT, R16, -UR10, RZ ;  /* 0x8000000a10097c10 */ /* 0x000fc8000ff3e0ff */
[----:B------:R-:W-:Y:S02]  /*1880*/  IADD3.X R11, PT, PT, ~R5, UR7, RZ, P0, !PT ;  /* 0x00000007050b7c10 */ /* 0x000fe400087fe5ff */
[----:B------:R-:W-:Y:S02]  /*1890*/  ISETP.GE.U32.AND P0, PT, R16, UR10, PT ;  /* 0x0000000a10007c0c */ /* 0x000fe4000bf06070 */
[----:B------:R-:W-:Y:S02]  /*18a0*/  IADD3 R5, P2, PT, R8, 0x1, RZ ;  /* 0x0000000108057810 */ /* 0x000fe40007f5e0ff */
[C---:B------:R-:W-:Y:S02]  /*18b0*/  ISETP.GE.U32.AND.EX P0, PT, R11.reuse, RZ, PT, P0 ;  /* 0x000000ff0b00720c */ /* 0x040fe40003f06100 */
[----:B------:R-:W-:Y:S02]  /*18c0*/  IADD3.X R10, PT, PT, R11, -0x1, RZ, P1, !PT ;  /* 0xffffffff0b0a7810 */ /* 0x000fe40000ffe4ff */
[----:B------:R-:W-:-:S02]  /*18d0*/  IADD3.X R4, PT, PT, RZ, R3, RZ, P2, !PT ;  /* 0x00000003ff047210 */ /* 0x000fc400017fe4ff */
[----:B------:R-:W-:Y:S02]  /*18e0*/  SEL R9, R9, R16, P0 ;  /* 0x0000001009097207 */ /* 0x000fe40000000000 */
[----:B------:R-:W-:Y:S02]  /*18f0*/  SEL R5, R5, R8, P0 ;  /* 0x0000000805057207 */ /* 0x000fe40000000000 */
[----:B------:R-:W-:Y:S02]  /*1900*/  SEL R8, R10, R11, P0 ;  /* 0x0000000b0a087207 */ /* 0x000fe40000000000 */
[----:B------:R-:W-:Y:S02]  /*1910*/  SEL R4, R4, R3, P0 ;  /* 0x0000000304047207 */ /* 0x000fe40000000000 */
[----:B------:R-:W-:Y:S02]  /*1920*/  ISETP.GE.U32.AND P0, PT, R9, UR10, PT ;  /* 0x0000000a09007c0c */ /* 0x000fe4000bf06070 */
[----:B------:R-:W-:-:S02]  /*1930*/  IADD3 R18, P2, PT, R5, 0x1, RZ ;  /* 0x0000000105127810 */ /* 0x000fc40007f5e0ff */
[----:B------:R-:W-:Y:S02]  /*1940*/  ISETP.NE.U32.AND P1, PT, RZ, UR10, PT ;  /* 0x0000000aff007c0c */ /* 0x000fe4000bf25070 */
[----:B------:R-:W-:Y:S02]  /*1950*/  ISETP.GE.U32.AND.EX P0, PT, R8, RZ, PT, P0 ;  /* 0x000000ff0800720c */ /* 0x000fe40003f06100 */
[----:B------:R-:W-:Y:S02]  /*1960*/  IADD3.X R19, PT, PT, RZ, R4, RZ, P2, !PT ;  /* 0x00000004ff137210 */ /* 0x000fe400017fe4ff */
[----:B------:R-:W-:Y:S02]  /*1970*/  MOV R3, 0x0 ;  /* 0x0000000000037802 */ /* 0x000fe40000000f00 */
[----:B------:R-:W-:Y:S02]  /*1980*/  ISETP.NE.AND.EX P1, PT, RZ, RZ, PT, P1 ;  /* 0x000000ffff00720c */ /* 0x000fe40003f25310 */
[----:B------:R-:W-:-:S02]  /*1990*/  SEL R18, R18, R5, P0 ;  /* 0x0000000512127207 */ /* 0x000fc40000000000 */
[----:B------:R-:W-:Y:S02]  /*19a0*/  SEL R19, R19, R4, P0 ;  /* 0x0000000413137207 */ /* 0x000fe40000000000 */
[----:B------:R-:W-:Y:S02]  /*19b0*/  SEL R18, R18, 0xffffffff, P1 ;  /* 0xffffffff12127807 */ /* 0x000fe40000800000 */
[----:B------:R-:W-:Y:S01]  /*19c0*/  SEL R19, R19, 0xffffffff, P1 ;  /* 0xffffffff13137807 */ /* 0x000fe20000800000 */
[----:B------:R-:W-:Y:S06]  /*19d0*/  RET.REL.NODEC R2 `(GpuConv1DOnDevice) ;  /* 0xffffffe402887950 */ /* 0x000fec0003c3ffff */
.L_x_11:
[----:B------:R-:W-:-:S00]  /*19e0*/  BRA `(.L_x_11) ;  /* 0xfffffffc00fc7947 */ /* 0x000fc0000383ffff */
[----:B------:R-:W-:-:S00]  /*19f0*/  NOP ;  /* 0x0000000000007918 */ /* 0x000fc00000000000 */
        /* <DEDUP_REMOVED lines=8> */
.L_x_12:


//--------------------- .nv.shared.GpuConv1DOnDevice --------------------------
	.section	.nv.shared.GpuConv1DOnDevice,"aw",@nobits
	.sectionflags	@""
	.align	16
	.zero		1024


//--------------------- .nv.shared.reserved.0     --------------------------
	.section	.nv.shared.reserved.0,"aw",@nobits
	.weak		__nv_reservedSMEM_offset_0_alias
	.size		__nv_reservedSMEM_offset_0_alias, 0, 64
	.other		__nv_reservedSMEM_offset_0_alias,@"STO_CUDA_RESERVED_SHARED STV_DEFAULT"
__nv_reservedSMEM_offset_0_alias:
	.zero		0
	.zero		64


//--------------------- .nv.constant0.GpuConv1DOnDevice --------------------------
	.section	.nv.constant0.GpuConv1DOnDevice,"a",@progbits
	.sectionflags	@""
	.align	4
.nv.constant0.GpuConv1DOnDevice:
	.zero		928


//--------------------- SYMBOLS --------------------------

	.type		.nv.reservedSmem.offset0,@object
	.size		.nv.reservedSmem.offset0,0x4
	.type		.nv.reservedSmem.cap,@object
	.size		.nv.reservedSmem.cap,0x4
